	.headerflags	@"EF_CUDA_TEXMODE_UNIFIED EF_CUDA_64BIT_ADDRESS EF_CUDA_ACCELERATORS EF_CUDA_SM90 EF_CUDA_VIRTUAL_SM(EF_CUDA_SM90)"
	.elftype	@"ET_EXEC"


//--------------------- .nv.info                  --------------------------
	.section	.nv.info,"",@"SHT_CUDA_INFO"
	.align	4


	//----- nvinfo : EIATTR_REGCOUNT
	.align		4
        /*0000*/ 	.byte	0x04, 0x2f
        /*0002*/ 	.short	(.L_3 - .L_2)
	.align		4
.L_2:
        /*0004*/ 	.word	index@(triton_poi_fused__native_batch_norm_legit_no_training_convolution_5)
        /*0008*/ 	.word	0x0000001a


	//----- nvinfo : EIATTR_MIN_STACK_SIZE
	.align		4
.L_3:
        /*000c*/ 	.byte	0x04, 0x12
        /*000e*/ 	.short	(.L_5 - .L_4)
	.align		4
.L_4:
        /*0010*/ 	.word	index@(triton_poi_fused__native_batch_norm_legit_no_training_convolution_5)
        /*0014*/ 	.word	0x00000000


	//----- nvinfo : EIATTR_FRAME_SIZE
	.align		4
.L_5:
        /*0018*/ 	.byte	0x04, 0x11
        /*001a*/ 	.short	(.L_7 - .L_6)
	.align		4
.L_6:
        /*001c*/ 	.word	index@(triton_poi_fused__native_batch_norm_legit_no_training_convolution_5)
        /*0020*/ 	.word	0x00000000


	//----- nvinfo : EIATTR_MIN_STACK_SIZE
	.align		4
.L_7:
        /*0024*/ 	.byte	0x04, 0x12
        /*0026*/ 	.short	(.L_9 - .L_8)
	.align		4
.L_8:
        /*0028*/ 	.word	index@(triton_poi_fused__native_batch_norm_legit_no_training_convolution_5)
        /*002c*/ 	.word	0x00000000
.L_9:


//--------------------- .nv.info.triton_poi_fused__native_batch_norm_legit_no_training_convolution_5 --------------------------
	.section	.nv.info.triton_poi_fused__native_batch_norm_legit_no_training_convolution_5,"",@"SHT_CUDA_INFO"
	.sectionflags	@""
	.align	4


	//----- nvinfo : EIATTR_CUDA_API_VERSION
	.align		4
        /*0000*/ 	.byte	0x04, 0x37
        /*0002*/ 	.short	(.L_11 - .L_10)
.L_10:
        /*0004*/ 	.word	0x0000007c


	//----- nvinfo : EIATTR_KPARAM_INFO
	.align		4
.L_11:
        /*0008*/ 	.byte	0x04, 0x17
        /*000a*/ 	.short	(.L_13 - .L_12)
.L_12:
        /*000c*/ 	.word	0x00000000
        /*0010*/ 	.short	0x0007
        /*0012*/ 	.short	0x0038
        /*0014*/ 	.byte	0x00, 0xf0, 0x11, 0x00


	//----- nvinfo : EIATTR_KPARAM_INFO
	.align		4
.L_13:
        /*0018*/ 	.byte	0x04, 0x17
        /*001a*/ 	.short	(.L_15 - .L_14)
.L_14:
        /*001c*/ 	.word	0x00000000
        /*0020*/ 	.short	0x0006
        /*0022*/ 	.short	0x0030
        /*0024*/ 	.byte	0x00, 0xf4, 0x21, 0x00


	//----- nvinfo : EIATTR_KPARAM_INFO
	.align		4
.L_15:
        /*0028*/ 	.byte	0x04, 0x17
        /*002a*/ 	.short	(.L_17 - .L_16)
.L_16:
        /*002c*/ 	.word	0x00000000
        /*0030*/ 	.short	0x0005
        /*0032*/ 	.short	0x0028
        /*0034*/ 	.byte	0x00, 0xf4, 0x21, 0x00


	//----- nvinfo : EIATTR_KPARAM_INFO
	.align		4
.L_17:
        /*0038*/ 	.byte	0x04, 0x17
        /*003a*/ 	.short	(.L_19 - .L_18)
.L_18:
        /*003c*/ 	.word	0x00000000
        /*0040*/ 	.short	0x0004
        /*0042*/ 	.short	0x0020
        /*0044*/ 	.byte	0x00, 0xf4, 0x21, 0x00


	//----- nvinfo : EIATTR_KPARAM_INFO
	.align		4
.L_19:
        /*0048*/ 	.byte	0x04, 0x17
        /*004a*/ 	.short	(.L_21 - .L_20)
.L_20:
        /*004c*/ 	.word	0x00000000
        /*0050*/ 	.short	0x0003
        /*0052*/ 	.short	0x0018
        /*0054*/ 	.byte	0x00, 0xf4, 0x21, 0x00


	//----- nvinfo : EIATTR_KPARAM_INFO
	.align		4
.L_21:
        /*0058*/ 	.byte	0x04, 0x17
        /*005a*/ 	.short	(.L_23 - .L_22)
.L_22:
        /*005c*/ 	.word	0x00000000
        /*0060*/ 	.short	0x0002
        /*0062*/ 	.short	0x0010
        /*0064*/ 	.byte	0x00, 0xf4, 0x21, 0x00


	//----- nvinfo : EIATTR_KPARAM_INFO
	.align		4
.L_23:
        /*0068*/ 	.byte	0x04, 0x17
        /*006a*/ 	.short	(.L_25 - .L_24)
.L_24:
        /*006c*/ 	.word	0x00000000
        /*0070*/ 	.short	0x0001
        /*0072*/ 	.short	0x0008
        /*0074*/ 	.byte	0x00, 0xf4, 0x21, 0x00


	//----- nvinfo : EIATTR_KPARAM_INFO
	.align		4
.L_25:
        /*0078*/ 	.byte	0x04, 0x17
        /*007a*/ 	.short	(.L_27 - .L_26)
.L_26:
        /*007c*/ 	.word	0x00000000
        /*0080*/ 	.short	0x0000
        /*0082*/ 	.short	0x0000
        /*0084*/ 	.byte	0x00, 0xf4, 0x21, 0x00


	//----- nvinfo : EIATTR_SPARSE_MMA_MASK
	.align		4
.L_27:
        /*0088*/ 	.byte	0x03, 0x50
        /*008a*/ 	.short	0x0000


	//----- nvinfo : EIATTR_MAXREG_COUNT
	.align		4
        /*008c*/ 	.byte	0x03, 0x1b
        /*008e*/ 	.short	0x00ff


	//----- nvinfo : EIATTR_EXIT_INSTR_OFFSETS
	.align		4
        /*0090*/ 	.byte	0x04, 0x1c
        /*0092*/ 	.short	(.L_29 - .L_28)


	//   ....[0]....
.L_28:
        /*0094*/ 	.word	0x000004c0


	//   ....[1]....
        /*0098*/ 	.word	0x000004e0


	//----- nvinfo : EIATTR_REQNTID
	.align		4
.L_29:
        /*009c*/ 	.byte	0x04, 0x10
        /*009e*/ 	.short	(.L_31 - .L_30)
.L_30:
        /*00a0*/ 	.word	0x00000080
        /*00a4*/ 	.word	0x00000001
        /*00a8*/ 	.word	0x00000001


	//----- nvinfo : EIATTR_CBANK_PARAM_SIZE
	.align		4
.L_31:
        /*00ac*/ 	.byte	0x03, 0x19
        /*00ae*/ 	.short	0x003c


	//----- nvinfo : EIATTR_PARAM_CBANK
	.align		4
        /*00b0*/ 	.byte	0x04, 0x0a
        /*00b2*/ 	.short	(.L_33 - .L_32)
	.align		4
.L_32:
        /*00b4*/ 	.word	index@(.nv.constant0.triton_poi_fused__native_batch_norm_legit_no_training_convolution_5)
        /*00b8*/ 	.short	0x0210
        /*00ba*/ 	.short	0x003c


	//----- nvinfo : EIATTR_SW_WAR
	.align		4
.L_33:
        /*00bc*/ 	.byte	0x04, 0x36
        /*00be*/ 	.short	(.L_35 - .L_34)
.L_34:
        /*00c0*/ 	.word	0x00000008
.L_35:


//--------------------- .nv.callgraph             --------------------------
	.section	.nv.callgraph,"",@"SHT_CUDA_CALLGRAPH"
	.align	4
	.sectionentsize	8
	.align		4
        /*0000*/ 	.word	0x00000000
	.align		4
        /*0004*/ 	.word	0xffffffff
	.align		4
        /*0008*/ 	.word	0x00000000
	.align		4
        /*000c*/ 	.word	0xfffffffe
	.align		4
        /*0010*/ 	.word	0x00000000
	.align		4
        /*0014*/ 	.word	0xfffffffd
	.align		4
        /*0018*/ 	.word	0x00000000
	.align		4
        /*001c*/ 	.word	0xfffffffc


//--------------------- .nv.constant4             --------------------------
	.section	.nv.constant4,"a",@progbits
	.align	8
	.align		8
.nv.constant4:
        /*0000*/ 	.dword	_$_str
	.align		8
        /*0008*/ 	.dword	_$_str_$_2


//--------------------- .text.triton_poi_fused__native_batch_norm_legit_no_training_convolution_5 --------------------------
	.section	.text.triton_poi_fused__native_batch_norm_legit_no_training_convolution_5,"ax",@progbits
	.align	128
        .global         triton_poi_fused__native_batch_norm_legit_no_training_convolution_5
        .type           triton_poi_fused__native_batch_norm_legit_no_training_convolution_5,@function
        .size           triton_poi_fused__native_batch_norm_legit_no_training_convolution_5,(.L_x_1 - triton_poi_fused__native_batch_norm_legit_no_training_convolution_5)
        .other          triton_poi_fused__native_batch_norm_legit_no_training_convolution_5,@"STO_CUDA_ENTRY STV_DEFAULT"
triton_poi_fused__native_batch_norm_legit_no_training_convolution_5:
.text.triton_poi_fused__native_batch_norm_legit_no_training_convolution_5:
[----:B------:R-:W0:Y:S01]  /*0000*/  LDC R1, c[0x0][0x28] ;  /* 0x00000a00ff017b82 */ /* 0x000e220000000800 */
[----:B------:R-:W1:Y:S07]  /*0010*/  S2R R0, SR_TID.X ;  /* 0x0000000000007919 */ /* 0x000e6e0000002100 */
[----:B------:R-:W2:Y:S01]  /*0020*/  LDC.64 R4, c[0x0][0x228] ;  /* 0x00008a00ff047b82 */ /* 0x000ea20000000a00 */
[----:B------:R-:W-:Y:S01]  /*0030*/  CS2R R16, SRZ ;  /* 0x0000000000107805 */ /* 0x000fe2000001ff00 */
[----:B------:R-:W-:Y:S01]  /*0040*/  ULDC.64 UR4, c[0x0][0x208] ;  /* 0x0000820000047ab9 */ /* 0x000fe20000000a00 */
[----:B------:R-:W3:Y:S05]  /*0050*/  S2R R3, SR_CTAID.X ;  /* 0x0000000000037919 */ /* 0x000eea0000002500 */
[----:B------:R-:W4:Y:S08]  /*0060*/  LDC.64 R14, c[0x0][0x218] ;  /* 0x00008600ff0e7b82 */ /* 0x000f300000000a00 */
[----:B------:R-:W5:Y:S08]  /*0070*/  LDC.64 R22, c[0x0][0x210] ;  /* 0x00008400ff167b82 */ /* 0x000f700000000a00 */
[----:B------:R-:W2:Y:S01]  /*0080*/  LDC.64 R20, c[0x0][0x220] ;  /* 0x00008800ff147b82 */ /* 0x000ea20000000a00 */
[----:B-1----:R-:W-:-:S07]  /*0090*/  SHF.L.U32 R0, R0, 0x1, RZ ;  /* 0x0000000100007819 */ /* 0x002fce00000006ff */
[----:B------:R-:W1:Y:S01]  /*00a0*/  LDC.64 R8, c[0x0][0x230] ;  /* 0x00008c00ff087b82 */ /* 0x000e620000000a00 */
[----:B------:R-:W-:-:S04]  /*00b0*/  LOP3.LUT R0, R0, 0xfe, RZ, 0xc0, !PT ;  /* 0x000000fe00007812 */ /* 0x000fc800078ec0ff */
[----:B---3--:R-:W-:-:S03]  /*00c0*/  LEA R0, R3, R0, 0x8 ;  /* 0x0000000003007211 */ /* 0x008fc600078e40ff */
[----:B------:R-:W3:Y:S01]  /*00d0*/  LDC.64 R6, c[0x0][0x238] ;  /* 0x00008e00ff067b82 */ /* 0x000ee20000000a00 */
[C---:B------:R-:W-:Y:S01]  /*00e0*/  ISETP.GE.AND P4, PT, R0.reuse, 0x1400, PT ;  /* 0x000014000000780c */ /* 0x040fe20003f86270 */
[----:B------:R-:W-:-:S05]  /*00f0*/  IMAD.HI R2, R0, 0x66666667, RZ ;  /* 0x6666666700027827 */ /* 0x000fca00078e02ff */
[----:B------:R-:W-:-:S04]  /*0100*/  SHF.R.U32.HI R3, RZ, 0x1f, R2 ;  /* 0x0000001fff037819 */ /* 0x000fc80000011602 */
[----:B------:R-:W-:-:S04]  /*0110*/  LEA.HI.SX32 R3, R2, R3, 0x1e ;  /* 0x0000000302037211 */ /* 0x000fc800078ff2ff */
[----:B------:R-:W-:-:S04]  /*0120*/  SHF.R.S32.HI R2, RZ, 0x1f, R3 ;  /* 0x0000001fff027819 */ /* 0x000fc80000011403 */
[----:B------:R-:W-:-:S04]  /*0130*/  LEA.HI R2, R2, R3, RZ, 0x7 ;  /* 0x0000000302027211 */ /* 0x000fc800078f38ff */
[----:B------:R-:W-:-:S04]  /*0140*/  LOP3.LUT R2, R2, 0xffffff80, RZ, 0xc0, !PT ;  /* 0xffffff8002027812 */ /* 0x000fc800078ec0ff */
[----:B------:R-:W-:-:S05]  /*0150*/  IADD3 R19, R3, -R2, RZ ;  /* 0x8000000203137210 */ /* 0x000fca0007ffe0ff */
[----:B--2---:R-:W-:-:S05]  /*0160*/  IMAD.WIDE R4, R19, 0x4, R4 ;  /* 0x0000000413047825 */ /* 0x004fca00078e0204 */
[----:B------:R-:W2:Y:S04]  /*0170*/  @!P4 LDG.E.EL R16, desc[UR4][R4.64] ;  /* 0x000000040410c981 */ /* 0x000ea8000c2e1900 */
[----:B------:R5:W2:Y:S01]  /*0180*/  @!P4 LDG.E.EL R17, desc[UR4][R4.64] ;  /* 0x000000040411c981 */ /* 0x000aa2000c2e1900 */
[----:B------:R-:W-:Y:S02]  /*0190*/  CS2R R12, SRZ ;  /* 0x00000000000c7805 */ /* 0x000fe4000001ff00 */
[----:B------:R-:W-:Y:S02]  /*01a0*/  CS2R R10, SRZ ;  /* 0x00000000000a7805 */ /* 0x000fe4000001ff00 */
[----:B------:R-:W-:Y:S01]  /*01b0*/  CS2R R2, SRZ ;  /* 0x0000000000027805 */ /* 0x000fe2000001ff00 */
[----:B----4-:R-:W-:-:S05]  /*01c0*/  IMAD.WIDE R14, R19, 0x4, R14 ;  /* 0x00000004130e7825 */ /* 0x010fca00078e020e */
[----:B------:R-:W4:Y:S01]  /*01d0*/  @!P4 LDG.E.EL R13, desc[UR4][R14.64] ;  /* 0x000000040e0dc981 */ /* 0x000f22000c2e1900 */
[----:B-----5:R-:W-:-:S03]  /*01e0*/  IMAD.WIDE R4, R0, 0x4, R22 ;  /* 0x0000000400047825 */ /* 0x020fc600078e0216 */
[----:B------:R-:W5:Y:S01]  /*01f0*/  @!P4 LDG.E.EL R10, desc[UR4][R14.64] ;  /* 0x000000040e0ac981 */ /* 0x000f62000c2e1900 */
[----:B0-----:R-:W-:-:S03]  /*0200*/  IMAD.WIDE R22, R19, 0x4, R20 ;  /* 0x0000000413167825 */ /* 0x001fc600078e0214 */
[----:B------:R-:W4:Y:S01]  /*0210*/  @!P4 LDG.E.64 R2, desc[UR4][R4.64] ;  /* 0x000000040402c981 */ /* 0x000f22000c1e1b00 */
[C---:B-1----:R-:W-:Y:S01]  /*0220*/  IMAD.WIDE R8, R19.reuse, 0x4, R8 ;  /* 0x0000000413087825 */ /* 0x042fe200078e0208 */
[----:B------:R-:W-:Y:S02]  /*0230*/  CS2R R20, SRZ ;  /* 0x0000000000147805 */ /* 0x000fe4000001ff00 */
[----:B------:R-:W4:Y:S01]  /*0240*/  @!P4 LDG.E.EL R11, desc[UR4][R22.64] ;  /* 0x00000004160bc981 */ /* 0x000f22000c2e1900 */
[----:B---3--:R-:W-:Y:S01]  /*0250*/  IMAD.WIDE R6, R19, 0x4, R6 ;  /* 0x0000000413067825 */ /* 0x008fe200078e0206 */
[----:B------:R-:W-:Y:S02]  /*0260*/  CS2R R18, SRZ ;  /* 0x0000000000127805 */ /* 0x000fe4000001ff00 */
[----:B------:R-:W3:Y:S04]  /*0270*/  @!P4 LDG.E.EL R12, desc[UR4][R22.64] ;  /* 0x00000004160cc981 */ /* 0x000ee8000c2e1900 */
[----:B------:R-:W3:Y:S04]  /*0280*/  @!P4 LDG.E.EL R21, desc[UR4][R8.64] ;  /* 0x000000040815c981 */ /* 0x000ee8000c2e1900 */
[----:B------:R0:W3:Y:S04]  /*0290*/  @!P4 LDG.E.EL R20, desc[UR4][R8.64] ;  /* 0x000000040814c981 */ /* 0x0000e8000c2e1900 */
[----:B------:R-:W3:Y:S04]  /*02a0*/  @!P4 LDG.E.EL R18, desc[UR4][R6.64] ;  /* 0x000000040612c981 */ /* 0x000ee8000c2e1900 */
[----:B------:R1:W3:Y:S01]  /*02b0*/  @!P4 LDG.E.EL R19, desc[UR4][R6.64] ;  /* 0x000000040613c981 */ /* 0x0002e2000c2e1900 */
[----:B0-----:R-:W-:Y:S01]  /*02c0*/  HFMA2.MMA R8, -RZ, RZ, 1.625, 0 ;  /* 0x3e800000ff087435 */ /* 0x001fe200000001ff */
[----:B-1----:R-:W0:Y:S02]  /*02d0*/  LDC.64 R6, c[0x0][0x240] ;  /* 0x00009000ff067b82 */ /* 0x002e240000000a00 */
[----:B0-----:R-:W-:-:S04]  /*02e0*/  IMAD.WIDE R6, R0, 0x4, R6 ;  /* 0x0000000400067825 */ /* 0x001fc800078e0206 */
[----:B--2---:R-:W-:Y:S01]  /*02f0*/  FADD R16, R16, 9.9999997473787516356e-06 ;  /* 0x3727c5ac10107421 */ /* 0x004fe20000000000 */
[----:B------:R-:W-:-:S03]  /*0300*/  FADD R17, R17, 9.9999997473787516356e-06 ;  /* 0x3727c5ac11117421 */ /* 0x000fc60000000000 */
[----:B------:R-:W0:Y:S08]  /*0310*/  MUFU.SQRT R14, R16 ;  /* 0x00000010000e7308 */ /* 0x000e300000002000 */
[----:B------:R-:W1:Y:S01]  /*0320*/  MUFU.SQRT R15, R17 ;  /* 0x00000011000f7308 */ /* 0x000e620000002000 */
[C---:B0-----:R-:W-:Y:S02]  /*0330*/  FSETP.GT.AND P0, PT, R14.reuse, 8.50705917302346158658e+37, PT ;  /* 0x7e8000000e00780b */ /* 0x041fe40003f04000 */
[----:B------:R-:W-:-:S02]  /*0340*/  FSETP.GEU.AND P2, PT, R14, 1.175494350822287508e-38, PT ;  /* 0x008000000e00780b */ /* 0x000fc40003f4e000 */
[C---:B-1----:R-:W-:Y:S02]  /*0350*/  FSETP.GT.AND P1, PT, R15.reuse, 8.50705917302346158658e+37, PT ;  /* 0x7e8000000f00780b */ /* 0x042fe40003f24000 */
[----:B------:R-:W-:-:S07]  /*0360*/  FSETP.GEU.AND P3, PT, R15, 1.175494350822287508e-38, PT ;  /* 0x008000000f00780b */ /* 0x000fce0003f6e000 */
[----:B------:R-:W-:-:S04]  /*0370*/  @P0 FMUL R14, R14, 0.25 ;  /* 0x3e8000000e0e0820 */ /* 0x000fc80000400000 */
[----:B------:R-:W-:Y:S01]  /*0380*/  @!P2 FMUL R14, R14, 16777216 ;  /* 0x4b8000000e0ea820 */ /* 0x000fe20000400000 */
[----:B------:R-:W-:-:S04]  /*0390*/  @P1 FMUL R15, R15, 0.25 ;  /* 0x3e8000000f0f1820 */ /* 0x000fc80000400000 */
[----:B------:R-:W-:Y:S01]  /*03a0*/  @!P3 FMUL R15, R15, 16777216 ;  /* 0x4b8000000f0fb820 */ /* 0x000fe20000400000 */
[----:B------:R-:W0:Y:S01]  /*03b0*/  MUFU.RCP R14, R14 ;  /* 0x0000000e000e7308 */ /* 0x000e220000001000 */
[----:B------:R-:W-:-:S07]  /*03c0*/  FSEL R9, R8, 1, P0 ;  /* 0x3f80000008097808 */ /* 0x000fce0000000000 */
[----:B------:R-:W1:Y:S01]  /*03d0*/  MUFU.RCP R15, R15 ;  /* 0x0000000f000f7308 */ /* 0x000e620000001000 */
[----:B------:R-:W-:Y:S01]  /*03e0*/  FSEL R8, R8, 1, P1 ;  /* 0x3f80000008087808 */ /* 0x000fe20000800000 */
[----:B------:R-:W-:Y:S01]  /*03f0*/  @!P2 FMUL R9, R9, 16777216 ;  /* 0x4b8000000909a820 */ /* 0x000fe20000400000 */
[----:B----4-:R-:W-:Y:S01]  /*0400*/  FADD R2, R13, R2 ;  /* 0x000000020d027221 */ /* 0x010fe20000000000 */
[----:B-----5:R-:W-:Y:S02]  /*0410*/  FADD R3, R10, R3 ;  /* 0x000000030a037221 */ /* 0x020fe40000000000 */
[----:B------:R-:W-:Y:S01]  /*0420*/  @!P3 FMUL R8, R8, 16777216 ;  /* 0x4b8000000808b820 */ /* 0x000fe20000400000 */
[----:B0-----:R-:W-:Y:S01]  /*0430*/  FMUL R14, R14, R9 ;  /* 0x000000090e0e7220 */ /* 0x001fe20000400000 */
[----:B------:R-:W-:Y:S01]  /*0440*/  FADD R11, R2, -R11 ;  /* 0x8000000b020b7221 */ /* 0x000fe20000000000 */
[----:B---3--:R-:W-:Y:S01]  /*0450*/  FADD R12, R3, -R12 ;  /* 0x8000000c030c7221 */ /* 0x008fe20000000000 */
[----:B------:R0:W-:Y:S01]  /*0460*/  @!P4 STG.E.64 desc[UR4][R4.64], R2 ;  /* 0x000000020400c986 */ /* 0x0001e2000c101b04 */
[----:B-1----:R-:W-:Y:S01]  /*0470*/  FMUL R9, R15, R8 ;  /* 0x000000080f097220 */ /* 0x002fe20000400000 */
[----:B------:R-:W-:-:S03]  /*0480*/  FMUL R11, R11, R14 ;  /* 0x0000000e0b0b7220 */ /* 0x000fc60000400000 */
[----:B------:R-:W-:Y:S01]  /*0490*/  FMUL R12, R12, R9 ;  /* 0x000000090c0c7220 */ /* 0x000fe20000400000 */
[----:B------:R-:W-:-:S03]  /*04a0*/  FFMA R18, R11, R21, R18 ;  /* 0x000000150b127223 */ /* 0x000fc60000000012 */
[----:B------:R-:W-:Y:S01]  /*04b0*/  FFMA R19, R12, R20, R19 ;  /* 0x000000140c137223 */ /* 0x000fe20000000013 */
[----:B0-----:R-:W-:Y:S06]  /*04c0*/  @P4 EXIT ;  /* 0x000000000000494d */ /* 0x001fec0003800000 */
[----:B------:R-:W-:Y:S01]  /*04d0*/  STG.E.64 desc[UR4][R6.64], R18 ;  /* 0x0000001206007986 */ /* 0x000fe2000c101b04 */
[----:B------:R-:W-:Y:S05]  /*04e0*/  EXIT ;  /* 0x000000000000794d */ /* 0x000fea0003800000 */
.L_x_0:
[----:B------:R-:W-:-:S00]  /*04f0*/  BRA `(.L_x_0) ;  /* 0xfffffffc00fc7947 */ /* 0x000fc0000383ffff */
[----:B------:R-:W-:-:S00]  /*0500*/  NOP ;  /* 0x0000000000007918 */ /* 0x000fc00000000000 */
[----:B------:R-:W-:-:S00]  /*0510*/  NOP ;  /* 0x0000000000007918 */ /* 0x000fc00000000000 */
[----:B------:R-:W-:-:S00]  /*0520*/  NOP ;  /* 0x0000000000007918 */ /* 0x000fc00000000000 */
[----:B------:R-:W-:-:S00]  /*0530*/  NOP ;  /* 0x0000000000007918 */ /* 0x000fc00000000000 */
[----:B------:R-:W-:-:S00]  /*0540*/  NOP ;  /* 0x0000000000007918 */ /* 0x000fc00000000000 */
[----:B------:R-:W-:-:S00]  /*0550*/  NOP ;  /* 0x0000000000007918 */ /* 0x000fc00000000000 */
[----:B------:R-:W-:-:S00]  /*0560*/  NOP ;  /* 0x0000000000007918 */ /* 0x000fc00000000000 */
[----:B------:R-:W-:-:S00]  /*0570*/  NOP ;  /* 0x0000000000007918 */ /* 0x000fc00000000000 */
.L_x_1:


//--------------------- .nv.global.init           --------------------------
	.section	.nv.global.init,"aw",@progbits
.nv.global.init:
	.type		_$_str,@object
	.size		_$_str,(_$_str_$_2 - _$_str)
_$_str:
        /*0000*/ 	.byte	0x5f, 0x5f, 0x43, 0x55, 0x44, 0x41, 0x5f, 0x46, 0x54, 0x5a, 0x00
	.type		_$_str_$_2,@object
	.size		_$_str_$_2,(.L_1 - _$_str_$_2)
_$_str_$_2:
        /*000b*/ 	.byte	0x5f, 0x5f, 0x43, 0x55, 0x44, 0x41, 0x5f, 0x50, 0x52, 0x45, 0x43, 0x5f, 0x53, 0x51, 0x52, 0x54
        /*001b*/ 	.byte	0x00
.L_1:


//--------------------- .nv.constant0.triton_poi_fused__native_batch_norm_legit_no_training_convolution_5 --------------------------
	.section	.nv.constant0.triton_poi_fused__native_batch_norm_legit_no_training_convolution_5,"a",@progbits
	.sectionflags	@""
	.align	4
.nv.constant0.triton_poi_fused__native_batch_norm_legit_no_training_convolution_5:
	.zero		588
